//
// Generated by NVIDIA NVVM Compiler
//
// Compiler Build ID: CL-36424714
// Cuda compilation tools, release 13.0, V13.0.88
// Based on NVVM 20.0.0
//

.version 9.0
.target sm_100
.address_size 64

	// .globl	axpy_test
.extern .func  (.param .b32 func_retval0) vprintf
(
	.param .b64 vprintf_param_0,
	.param .b64 vprintf_param_1
)
;
.global .align 1 .b8 $str[32] = {97, 99, 99, 101, 115, 115, 101, 100, 32, 107, 101, 114, 110, 101, 108, 32, 102, 114, 111, 109, 32, 116, 104, 114, 101, 97, 100, 32, 37, 100, 10};

.visible .entry axpy_test(
	.param .u64 .ptr .align 1 axpy_test_param_0,
	.param .u64 .ptr .align 1 axpy_test_param_1,
	.param .f32 axpy_test_param_2,
	.param .u64 .ptr .align 1 axpy_test_param_3,
	.param .u64 .ptr .align 1 axpy_test_param_4
)
{
	.local .align 8 .b8 	__local_depot0[8];
	.reg .b64 	%SP;
	.reg .b64 	%SPL;
	.reg .pred 	%p<2>;
	.reg .b32 	%r<9>;
	.reg .b32 	%f<5>;
	.reg .b64 	%rd<17>;

	mov.u64 	%SPL, __local_depot0;
	cvta.local.u64 	%SP, %SPL;
	ld.param.u64 	%rd1, [axpy_test_param_0];
	ld.param.u64 	%rd2, [axpy_test_param_1];
	ld.param.f32 	%f1, [axpy_test_param_2];
	ld.param.u64 	%rd3, [axpy_test_param_3];
	ld.param.u64 	%rd4, [axpy_test_param_4];
	mov.u32 	%r2, %ctaid.x;
	mov.u32 	%r3, %ntid.x;
	mov.u32 	%r4, %tid.x;
	mad.lo.s32 	%r1, %r2, %r3, %r4;
	setp.lt.s32 	%p1, %r1, 129;
	@%p1 bra 	$L__BB0_2;
	cvta.to.global.u64 	%rd5, %rd4;
	ld.global.u32 	%r5, [%rd5+4];
	add.s32 	%r6, %r5, 1;
	st.global.u32 	[%rd5+4], %r6;
$L__BB0_2:
	add.u64 	%rd6, %SP, 0;
	add.u64 	%rd7, %SPL, 0;
	cvta.to.global.u64 	%rd8, %rd1;
	cvta.to.global.u64 	%rd9, %rd2;
	cvta.to.global.u64 	%rd10, %rd3;
	mul.wide.s32 	%rd11, %r1, 4;
	add.s64 	%rd12, %rd8, %rd11;
	ld.global.f32 	%f2, [%rd12];
	add.s64 	%rd13, %rd9, %rd11;
	ld.global.f32 	%f3, [%rd13];
	fma.rn.f32 	%f4, %f1, %f2, %f3;
	add.s64 	%rd14, %rd10, %rd11;
	st.global.f32 	[%rd14], %f4;
	st.local.u32 	[%rd7], %r1;
	mov.u64 	%rd15, $str;
	cvta.global.u64 	%rd16, %rd15;
	{ // callseq 0, 0
	.param .b64 param0;
	st.param.b64 	[param0], %rd16;
	.param .b64 param1;
	st.param.b64 	[param1], %rd6;
	.param .b32 retval0;
	call.uni (retval0), 
	vprintf, 
	(
	param0, 
	param1
	);
	ld.param.b32 	%r7, [retval0];
	} // callseq 0
	ret;

}


// ===== COMPILED SASS (sm_100) =====

	.target	sm_100

	.elftype	@"ET_EXEC"


//--------------------- .note.nv.tkinfo           --------------------------
	.section	.note.nv.tkinfo,"",@"SHT_NOTE"
	.sectionflags	@"SHF_NOTE_NV_TKINFO"
	.tkinfo
        /*0018*/ 	.word	0x00000002
        /*0030*/ 	.string	""
        /*0030*/ 	.string	"ptxas"
        /*0030*/ 	.string	"Cuda compilation tools, release 13.0, V13.0.88"
        /*0030*/ 	.string	"Build cuda_13.0.r13.0/compiler.36424714_0"
        /*0030*/ 	.string	"-arch sm_100 -m 64 "



//--------------------- .note.nv.cuinfo           --------------------------
	.section	.note.nv.cuinfo,"",@"SHT_NOTE"
	.sectionflags	@"SHF_NOTE_NV_CUINFO"
        /*0018*/ 	.short	0x0002
        /*001a*/ 	.short	0x0064
        /*001c*/ 	.short	0x0082
	.zero		2


//--------------------- .nv.info                  --------------------------
	.section	.nv.info,"",@"SHT_CUDA_INFO"
	.align	4


	//----- nvinfo : EIATTR_REGCOUNT
	.align		4
        /*0000*/ 	.byte	0x04, 0x2f
        /*0002*/ 	.short	(.L_2 - .L_1)
	.align		4
.L_1:
        /*0004*/ 	.word	index@(axpy_test)
        /*0008*/ 	.word	0x00000018


	//----- nvinfo : EIATTR_FRAME_SIZE
	.align		4
.L_2:
        /*000c*/ 	.byte	0x04, 0x11
        /*000e*/ 	.short	(.L_4 - .L_3)
	.align		4
.L_3:
        /*0010*/ 	.word	index@(axpy_test)
        /*0014*/ 	.word	0x00000008


	//----- nvinfo : EIATTR_MIN_STACK_SIZE
	.align		4
.L_4:
        /*0018*/ 	.byte	0x04, 0x12
        /*001a*/ 	.short	(.L_6 - .L_5)
	.align		4
.L_5:
        /*001c*/ 	.word	index@(axpy_test)
        /*0020*/ 	.word	0x00000008
.L_6:


//--------------------- .nv.compat                --------------------------
	.section	.nv.compat,"",@"SHT_CUDA_COMPAT_INFO"
	.align	4
        /*0000*/ 	.byte	0x02, 0x09, 0x00, 0x00, 0x02, 0x02, 0x01, 0x00, 0x02, 0x05, 0x05, 0x00, 0x03, 0x07, 0x01, 0x01
        /*0010*/ 	.byte	0x02, 0x03, 0x00, 0x00, 0x02, 0x06, 0x01, 0x00, 0x04, 0x0b, 0x08, 0x00, 0x09, 0x00, 0x00, 0x00
        /*0020*/ 	.byte	0x00, 0x00, 0x00, 0x00


//--------------------- .nv.info.axpy_test        --------------------------
	.section	.nv.info.axpy_test,"",@"SHT_CUDA_INFO"
	.sectionflags	@""
	.align	4


	//----- nvinfo : EIATTR_CUDA_API_VERSION
	.align		4
        /*0000*/ 	.byte	0x04, 0x37
        /*0002*/ 	.short	(.L_8 - .L_7)
.L_7:
        /*0004*/ 	.word	0x00000082


	//----- nvinfo : EIATTR_KPARAM_INFO
	.align		4
.L_8:
        /*0008*/ 	.byte	0x04, 0x17
        /*000a*/ 	.short	(.L_10 - .L_9)
.L_9:
        /*000c*/ 	.word	0x00000000
        /*0010*/ 	.short	0x0004
        /*0012*/ 	.short	0x0020
        /*0014*/ 	.byte	0x00, 0xf5, 0x21, 0x00


	//----- nvinfo : EIATTR_KPARAM_INFO
	.align		4
.L_10:
        /*0018*/ 	.byte	0x04, 0x17
        /*001a*/ 	.short	(.L_12 - .L_11)
.L_11:
        /*001c*/ 	.word	0x00000000
        /*0020*/ 	.short	0x0003
        /*0022*/ 	.short	0x0018
        /*0024*/ 	.byte	0x00, 0xf5, 0x21, 0x00


	//----- nvinfo : EIATTR_KPARAM_INFO
	.align		4
.L_12:
        /*0028*/ 	.byte	0x04, 0x17
        /*002a*/ 	.short	(.L_14 - .L_13)
.L_13:
        /*002c*/ 	.word	0x00000000
        /*0030*/ 	.short	0x0002
        /*0032*/ 	.short	0x0010
        /*0034*/ 	.byte	0x00, 0xf0, 0x11, 0x00


	//----- nvinfo : EIATTR_KPARAM_INFO
	.align		4
.L_14:
        /*0038*/ 	.byte	0x04, 0x17
        /*003a*/ 	.short	(.L_16 - .L_15)
.L_15:
        /*003c*/ 	.word	0x00000000
        /*0040*/ 	.short	0x0001
        /*0042*/ 	.short	0x0008
        /*0044*/ 	.byte	0x00, 0xf5, 0x21, 0x00


	//----- nvinfo : EIATTR_KPARAM_INFO
	.align		4
.L_16:
        /*0048*/ 	.byte	0x04, 0x17
        /*004a*/ 	.short	(.L_18 - .L_17)
.L_17:
        /*004c*/ 	.word	0x00000000
        /*0050*/ 	.short	0x0000
        /*0052*/ 	.short	0x0000
        /*0054*/ 	.byte	0x00, 0xf5, 0x21, 0x00


	//----- nvinfo : EIATTR_SPARSE_MMA_MASK
	.align		4
.L_18:
        /*0058*/ 	.byte	0x03, 0x50
        /*005a*/ 	.short	0x0000


	//----- nvinfo : EIATTR_MAXREG_COUNT
	.align		4
        /*005c*/ 	.byte	0x03, 0x1b
        /*005e*/ 	.short	0x00ff


	//----- nvinfo : EIATTR_EXTERNS
	.align		4
        /*0060*/ 	.byte	0x04, 0x0f
        /*0062*/ 	.short	(.L_20 - .L_19)


	//   ....[0]....
	.align		4
.L_19:
        /*0064*/ 	.word	index@(vprintf)


	//----- nvinfo : EIATTR_MERCURY_ISA_VERSION
	.align		4
.L_20:
        /*0068*/ 	.byte	0x03, 0x5f
        /*006a*/ 	.short	0x0101


	//----- nvinfo : EIATTR_VRC_CTA_INIT_COUNT
	.align		4
        /*006c*/ 	.byte	0x02, 0x4a
	.zero		1
	.zero		1


	//----- nvinfo : EIATTR_SYSCALL_OFFSETS
	.align		4
        /*0070*/ 	.byte	0x04, 0x46
        /*0072*/ 	.short	(.L_22 - .L_21)


	//   ....[0]....
.L_21:
        /*0074*/ 	.word	0x00000220


	//----- nvinfo : EIATTR_EXIT_INSTR_OFFSETS
	.align		4
.L_22:
        /*0078*/ 	.byte	0x04, 0x1c
        /*007a*/ 	.short	(.L_24 - .L_23)


	//   ....[0]....
.L_23:
        /*007c*/ 	.word	0x00000230


	//----- nvinfo : EIATTR_CBANK_PARAM_SIZE
	.align		4
.L_24:
        /*0080*/ 	.byte	0x03, 0x19
        /*0082*/ 	.short	0x0028


	//----- nvinfo : EIATTR_PARAM_CBANK
	.align		4
        /*0084*/ 	.byte	0x04, 0x0a
        /*0086*/ 	.short	(.L_26 - .L_25)
	.align		4
.L_25:
        /*0088*/ 	.word	index@(.nv.constant0.axpy_test)
        /*008c*/ 	.short	0x0380
        /*008e*/ 	.short	0x0028


	//----- nvinfo : EIATTR_SW_WAR
	.align		4
.L_26:
        /*0090*/ 	.byte	0x04, 0x36
        /*0092*/ 	.short	(.L_28 - .L_27)
.L_27:
        /*0094*/ 	.word	0x00000008
.L_28:


//--------------------- .nv.callgraph             --------------------------
	.section	.nv.callgraph,"",@"SHT_CUDA_CALLGRAPH"
	.align	4
	.sectionentsize	8
	.align		4
        /*0000*/ 	.word	0x00000000
	.align		4
        /*0004*/ 	.word	0xffffffff
	.align		4
        /*0008*/ 	.word	index@(axpy_test)
	.align		4
        /*000c*/ 	.word	index@(vprintf)
	.align		4
        /*0010*/ 	.word	0x00000000
	.align		4
        /*0014*/ 	.word	0xfffffffe
	.align		4
        /*0018*/ 	.word	0x00000000
	.align		4
        /*001c*/ 	.word	0xfffffffd
	.align		4
        /*0020*/ 	.word	0x00000000
	.align		4
        /*0024*/ 	.word	0xfffffffc


//--------------------- .nv.constant4             --------------------------
	.section	.nv.constant4,"a",@progbits
	.align	8
	.align		8
.nv.constant4:
        /*0000*/ 	.dword	vprintf
	.align		8
        /*0008*/ 	.dword	$str


//--------------------- .text.axpy_test           --------------------------
	.section	.text.axpy_test,"ax",@progbits
	.align	128
        .global         axpy_test
        .type           axpy_test,@function
        .size           axpy_test,(.L_x_2 - axpy_test)
        .other          axpy_test,@"STO_CUDA_ENTRY STV_DEFAULT"
axpy_test:
.text.axpy_test:
[----:B------:R-:W0:Y:S01]  /*0000*/  LDC R1, c[0x0][0x37c] ;  /* 0x0000df00ff017b82 */ /* 0x000e220000000800 */
[----:B------:R-:W1:Y:S01]  /*0010*/  S2R R3, SR_TID.X ;  /* 0x0000000000037919 */ /* 0x000e620000002100 */
[----:B------:R-:W2:Y:S06]  /*0020*/  LDCU UR7, c[0x0][0x2fc] ;  /* 0x00005f80ff0777ac */ /* 0x000eac0008000800 */
[----:B------:R-:W1:Y:S01]  /*0030*/  S2UR UR4, SR_CTAID.X ;  /* 0x00000000000479c3 */ /* 0x000e620000002500 */
[----:B0-----:R-:W-:Y:S01]  /*0040*/  IADD3 R1, PT, PT, R1, -0x8, RZ ;  /* 0xfffffff801017810 */ /* 0x001fe20007ffe0ff */
[----:B------:R-:W0:Y:S06]  /*0050*/  LDCU UR8, c[0x0][0x390] ;  /* 0x00007200ff0877ac */ /* 0x000e2c0008000800 */
[----:B------:R-:W1:Y:S08]  /*0060*/  LDC R0, c[0x0][0x360] ;  /* 0x0000d800ff007b82 */ /* 0x000e700000000800 */
[----:B------:R-:W3:Y:S08]  /*0070*/  LDC.64 R6, c[0x0][0x388] ;  /* 0x0000e200ff067b82 */ /* 0x000ef00000000a00 */
[----:B------:R-:W4:Y:S01]  /*0080*/  LDC.64 R4, c[0x0][0x380] ;  /* 0x0000e000ff047b82 */ /* 0x000f220000000a00 */
[----:B-1----:R-:W-:Y:S01]  /*0090*/  IMAD R0, R0, UR4, R3 ;  /* 0x0000000400007c24 */ /* 0x002fe2000f8e0203 */
[----:B------:R-:W1:Y:S06]  /*00a0*/  LDCU.64 UR4, c[0x0][0x358] ;  /* 0x00006b00ff0477ac */ /* 0x000e6c0008000a00 */
[----:B------:R-:W5:Y:S01]  /*00b0*/  LDC.64 R8, c[0x0][0x398] ;  /* 0x0000e600ff087b82 */ /* 0x000f620000000a00 */
[----:B------:R-:W-:-:S13]  /*00c0*/  ISETP.GE.AND P0, PT, R0, 0x81, PT ;  /* 0x000000810000780c */ /* 0x000fda0003f06270 */
[----:B------:R-:W1:Y:S02]  /*00d0*/  @P0 LDC.64 R10, c[0x0][0x3a0] ;  /* 0x0000e800ff0a0b82 */ /* 0x000e640000000a00 */
[----:B-1----:R-:W2:Y:S01]  /*00e0*/  @P0 LDG.E R2, desc[UR4][R10.64+0x4] ;  /* 0x000004040a020981 */ /* 0x002ea2000c1e1900 */
[----:B---3--:R-:W-:-:S04]  /*00f0*/  IMAD.WIDE R6, R0, 0x4, R6 ;  /* 0x0000000400067825 */ /* 0x008fc800078e0206 */
[----:B----4-:R-:W-:Y:S01]  /*0100*/  IMAD.WIDE R4, R0, 0x4, R4 ;  /* 0x0000000400047825 */ /* 0x010fe200078e0204 */
[----:B--2---:R-:W-:-:S05]  /*0110*/  @P0 IADD3 R13, PT, PT, R2, 0x1, RZ ;  /* 0x00000001020d0810 */ /* 0x004fca0007ffe0ff */
[----:B------:R1:W-:Y:S04]  /*0120*/  @P0 STG.E desc[UR4][R10.64+0x4], R13 ;  /* 0x0000040d0a000986 */ /* 0x0003e8000c101904 */
[----:B------:R-:W0:Y:S04]  /*0130*/  LDG.E R2, desc[UR4][R4.64] ;  /* 0x0000000404027981 */ /* 0x000e28000c1e1900 */
[----:B------:R2:W0:Y:S01]  /*0140*/  LDG.E R7, desc[UR4][R6.64] ;  /* 0x0000000406077981 */ /* 0x000422000c1e1900 */
[----:B-----5:R-:W-:Y:S01]  /*0150*/  IMAD.WIDE R8, R0, 0x4, R8 ;  /* 0x0000000400087825 */ /* 0x020fe200078e0208 */
[----:B------:R-:W-:Y:S01]  /*0160*/  MOV R3, 0x0 ;  /* 0x0000000000037802 */ /* 0x000fe20000000f00 */
[----:B------:R-:W2:Y:S01]  /*0170*/  LDCU UR6, c[0x0][0x2f8] ;  /* 0x00005f00ff0677ac */ /* 0x000ea20008000800 */
[----:B------:R3:W-:Y:S02]  /*0180*/  STL [R1], R0 ;  /* 0x0000000001007387 */ /* 0x0007e40000100800 */
[----:B-1----:R3:W1:Y:S01]  /*0190*/  LDC.64 R10, c[0x4][R3] ;  /* 0x01000000030a7b82 */ /* 0x0026620000000a00 */
[----:B--2---:R-:W-:Y:S01]  /*01a0*/  IADD3 R6, P0, PT, R1, UR6, RZ ;  /* 0x0000000601067c10 */ /* 0x004fe2000ff1e0ff */
[----:B0-----:R-:W-:Y:S01]  /*01b0*/  FFMA R2, R2, UR8, R7 ;  /* 0x0000000802027c23 */ /* 0x001fe20008000007 */
[----:B------:R-:W0:Y:S03]  /*01c0*/  LDCU.64 UR8, c[0x4][0x8] ;  /* 0x01000100ff0877ac */ /* 0x000e260008000a00 */
[----:B------:R-:W-:Y:S01]  /*01d0*/  IMAD.X R7, RZ, RZ, UR7, P0 ;  /* 0x00000007ff077e24 */ /* 0x000fe200080e06ff */
[----:B------:R3:W-:Y:S01]  /*01e0*/  STG.E desc[UR4][R8.64], R2 ;  /* 0x0000000208007986 */ /* 0x0007e2000c101904 */
[----:B0-----:R-:W-:Y:S01]  /*01f0*/  IMAD.U32 R4, RZ, RZ, UR8 ;  /* 0x00000008ff047e24 */ /* 0x001fe2000f8e00ff */
[----:B-1-3--:R-:W-:-:S07]  /*0200*/  MOV R5, UR9 ;  /* 0x0000000900057c02 */ /* 0x00afce0008000f00 */
[----:B------:R-:W-:-:S07]  /*0210*/  LEPC R20, `(.L_x_0) ;  /* 0x000000001014794e */ /* 0x000fce0000000000 */
[----:B------:R-:W-:Y:S05]  /*0220*/  CALL.ABS.NOINC R10 ;  /* 0x000000000a007343 */ /* 0x000fea0003c00000 */
.L_x_0:
[----:B------:R-:W-:Y:S05]  /*0230*/  EXIT ;  /* 0x000000000000794d */ /* 0x000fea0003800000 */
.L_x_1:
[----:B------:R-:W-:-:S00]  /*0240*/  BRA `(.L_x_1) ;  /* 0xfffffffc00fc7947 */ /* 0x000fc0000383ffff */
[----:B------:R-:W-:-:S00]  /*0250*/  NOP ;  /* 0x0000000000007918 */ /* 0x000fc00000000000 */
        /* <DEDUP_REMOVED lines=10> */
.L_x_2:


//--------------------- .nv.global.init           --------------------------
	.section	.nv.global.init,"aw",@progbits
.nv.global.init:
	.type		$str,@object
	.size		$str,(.L_0 - $str)
$str:
        /*0000*/ 	.byte	0x61, 0x63, 0x63, 0x65, 0x73, 0x73, 0x65, 0x64, 0x20, 0x6b, 0x65, 0x72, 0x6e, 0x65, 0x6c, 0x20
        /*0010*/ 	.byte	0x66, 0x72, 0x6f, 0x6d, 0x20, 0x74, 0x68, 0x72, 0x65, 0x61, 0x64, 0x20, 0x25, 0x64, 0x0a, 0x00
.L_0:


//--------------------- .nv.shared.reserved.0     --------------------------
	.section	.nv.shared.reserved.0,"aw",@nobits
	.weak		__nv_reservedSMEM_offset_0_alias
	.size		__nv_reservedSMEM_offset_0_alias, 0, 64
	.other		__nv_reservedSMEM_offset_0_alias,@"STO_CUDA_RESERVED_SHARED STV_DEFAULT"
__nv_reservedSMEM_offset_0_alias:
	.zero		0
	.zero		64


//--------------------- .nv.constant0.axpy_test   --------------------------
	.section	.nv.constant0.axpy_test,"a",@progbits
	.sectionflags	@""
	.align	4
.nv.constant0.axpy_test:
	.zero		936


//--------------------- SYMBOLS --------------------------

	.type		.nv.reservedSmem.offset0,@object
	.size		.nv.reservedSmem.offset0,0x4
	.type		vprintf,@function
